//
// Generated by NVIDIA NVVM Compiler
//
// Compiler Build ID: CL-36424714
// Cuda compilation tools, release 13.0, V13.0.88
// Based on NVVM 20.0.0
//

.version 9.0
.target sm_100
.address_size 64

	// .globl	_Z10cuda_hellov
.extern .func  (.param .b32 func_retval0) vprintf
(
	.param .b64 vprintf_param_0,
	.param .b64 vprintf_param_1
)
;
.global .align 1 .b8 $str[15] = {71, 114, 105, 100, 32, 68, 105, 109, 32, 58, 37, 100, 32, 10};
.global .align 1 .b8 $str$1[16] = {66, 108, 111, 99, 107, 32, 68, 105, 109, 32, 58, 37, 100, 32, 10};

.visible .entry _Z10cuda_hellov()
{
	.local .align 8 .b8 	__local_depot0[8];
	.reg .b64 	%SP;
	.reg .b64 	%SPL;
	.reg .b32 	%r<7>;
	.reg .b64 	%rd<7>;

	mov.u64 	%SPL, __local_depot0;
	cvta.local.u64 	%SP, %SPL;
	add.u64 	%rd1, %SP, 0;
	add.u64 	%rd2, %SPL, 0;
	mov.u32 	%r1, %nctaid.x;
	st.local.u32 	[%rd2], %r1;
	mov.u64 	%rd3, $str;
	cvta.global.u64 	%rd4, %rd3;
	{ // callseq 0, 0
	.param .b64 param0;
	st.param.b64 	[param0], %rd4;
	.param .b64 param1;
	st.param.b64 	[param1], %rd1;
	.param .b32 retval0;
	call.uni (retval0), 
	vprintf, 
	(
	param0, 
	param1
	);
	ld.param.b32 	%r2, [retval0];
	} // callseq 0
	mov.u32 	%r4, %ntid.x;
	st.local.u32 	[%rd2], %r4;
	mov.u64 	%rd5, $str$1;
	cvta.global.u64 	%rd6, %rd5;
	{ // callseq 1, 0
	.param .b64 param0;
	st.param.b64 	[param0], %rd6;
	.param .b64 param1;
	st.param.b64 	[param1], %rd1;
	.param .b32 retval0;
	call.uni (retval0), 
	vprintf, 
	(
	param0, 
	param1
	);
	ld.param.b32 	%r5, [retval0];
	} // callseq 1
	ret;

}


// ===== COMPILED SASS (sm_100) =====

	.target	sm_100

	.elftype	@"ET_EXEC"


//--------------------- .note.nv.tkinfo           --------------------------
	.section	.note.nv.tkinfo,"",@"SHT_NOTE"
	.sectionflags	@"SHF_NOTE_NV_TKINFO"
	.tkinfo
        /*0018*/ 	.word	0x00000002
        /*0030*/ 	.string	""
        /*0030*/ 	.string	"ptxas"
        /*0030*/ 	.string	"Cuda compilation tools, release 13.0, V13.0.88"
        /*0030*/ 	.string	"Build cuda_13.0.r13.0/compiler.36424714_0"
        /*0030*/ 	.string	"-arch sm_100 -m 64 "



//--------------------- .note.nv.cuinfo           --------------------------
	.section	.note.nv.cuinfo,"",@"SHT_NOTE"
	.sectionflags	@"SHF_NOTE_NV_CUINFO"
        /*0018*/ 	.short	0x0002
        /*001a*/ 	.short	0x0064
        /*001c*/ 	.short	0x0082
	.zero		2


//--------------------- .nv.info                  --------------------------
	.section	.nv.info,"",@"SHT_CUDA_INFO"
	.align	4


	//----- nvinfo : EIATTR_REGCOUNT
	.align		4
        /*0000*/ 	.byte	0x04, 0x2f
        /*0002*/ 	.short	(.L_3 - .L_2)
	.align		4
.L_2:
        /*0004*/ 	.word	index@(_Z10cuda_hellov)
        /*0008*/ 	.word	0x00000018


	//----- nvinfo : EIATTR_FRAME_SIZE
	.align		4
.L_3:
        /*000c*/ 	.byte	0x04, 0x11
        /*000e*/ 	.short	(.L_5 - .L_4)
	.align		4
.L_4:
        /*0010*/ 	.word	index@(_Z10cuda_hellov)
        /*0014*/ 	.word	0x00000008


	//----- nvinfo : EIATTR_MIN_STACK_SIZE
	.align		4
.L_5:
        /*0018*/ 	.byte	0x04, 0x12
        /*001a*/ 	.short	(.L_7 - .L_6)
	.align		4
.L_6:
        /*001c*/ 	.word	index@(_Z10cuda_hellov)
        /*0020*/ 	.word	0x00000008
.L_7:


//--------------------- .nv.compat                --------------------------
	.section	.nv.compat,"",@"SHT_CUDA_COMPAT_INFO"
	.align	4
        /*0000*/ 	.byte	0x02, 0x09, 0x00, 0x00, 0x02, 0x02, 0x01, 0x00, 0x02, 0x05, 0x05, 0x00, 0x03, 0x07, 0x01, 0x01
        /*0010*/ 	.byte	0x02, 0x03, 0x00, 0x00, 0x02, 0x06, 0x01, 0x00, 0x04, 0x0b, 0x08, 0x00, 0x09, 0x00, 0x00, 0x00
        /*0020*/ 	.byte	0x00, 0x00, 0x00, 0x00


//--------------------- .nv.info._Z10cuda_hellov  --------------------------
	.section	.nv.info._Z10cuda_hellov,"",@"SHT_CUDA_INFO"
	.sectionflags	@""
	.align	4


	//----- nvinfo : EIATTR_CUDA_API_VERSION
	.align		4
        /*0000*/ 	.byte	0x04, 0x37
        /*0002*/ 	.short	(.L_9 - .L_8)
.L_8:
        /*0004*/ 	.word	0x00000082


	//----- nvinfo : EIATTR_SPARSE_MMA_MASK
	.align		4
.L_9:
        /*0008*/ 	.byte	0x03, 0x50
        /*000a*/ 	.short	0x0000


	//----- nvinfo : EIATTR_MAXREG_COUNT
	.align		4
        /*000c*/ 	.byte	0x03, 0x1b
        /*000e*/ 	.short	0x00ff


	//----- nvinfo : EIATTR_EXTERNS
	.align		4
        /*0010*/ 	.byte	0x04, 0x0f
        /*0012*/ 	.short	(.L_11 - .L_10)


	//   ....[0]....
	.align		4
.L_10:
        /*0014*/ 	.word	index@(vprintf)


	//----- nvinfo : EIATTR_MERCURY_ISA_VERSION
	.align		4
.L_11:
        /*0018*/ 	.byte	0x03, 0x5f
        /*001a*/ 	.short	0x0101


	//----- nvinfo : EIATTR_VRC_CTA_INIT_COUNT
	.align		4
        /*001c*/ 	.byte	0x02, 0x4a
	.zero		1
	.zero		1


	//----- nvinfo : EIATTR_SYSCALL_OFFSETS
	.align		4
        /*0020*/ 	.byte	0x04, 0x46
        /*0022*/ 	.short	(.L_13 - .L_12)


	//   ....[0]....
.L_12:
        /*0024*/ 	.word	0x00000100


	//   ....[1]....
        /*0028*/ 	.word	0x000001a0


	//----- nvinfo : EIATTR_EXIT_INSTR_OFFSETS
	.align		4
.L_13:
        /*002c*/ 	.byte	0x04, 0x1c
        /*002e*/ 	.short	(.L_15 - .L_14)


	//   ....[0]....
.L_14:
        /*0030*/ 	.word	0x000001b0


	//----- nvinfo : EIATTR_SW_WAR
	.align		4
.L_15:
        /*0034*/ 	.byte	0x04, 0x36
        /*0036*/ 	.short	(.L_17 - .L_16)
.L_16:
        /*0038*/ 	.word	0x00000008
.L_17:


//--------------------- .nv.callgraph             --------------------------
	.section	.nv.callgraph,"",@"SHT_CUDA_CALLGRAPH"
	.align	4
	.sectionentsize	8
	.align		4
        /*0000*/ 	.word	0x00000000
	.align		4
        /*0004*/ 	.word	0xffffffff
	.align		4
        /*0008*/ 	.word	index@(_Z10cuda_hellov)
	.align		4
        /*000c*/ 	.word	index@(vprintf)
	.align		4
        /*0010*/ 	.word	0x00000000
	.align		4
        /*0014*/ 	.word	0xfffffffe
	.align		4
        /*0018*/ 	.word	0x00000000
	.align		4
        /*001c*/ 	.word	0xfffffffd
	.align		4
        /*0020*/ 	.word	0x00000000
	.align		4
        /*0024*/ 	.word	0xfffffffc


//--------------------- .nv.constant4             --------------------------
	.section	.nv.constant4,"a",@progbits
	.align	8
	.align		8
.nv.constant4:
        /*0000*/ 	.dword	vprintf
	.align		8
        /*0008*/ 	.dword	$str
	.align		8
        /*0010*/ 	.dword	$str$1


//--------------------- .text._Z10cuda_hellov     --------------------------
	.section	.text._Z10cuda_hellov,"ax",@progbits
	.align	128
        .global         _Z10cuda_hellov
        .type           _Z10cuda_hellov,@function
        .size           _Z10cuda_hellov,(.L_x_3 - _Z10cuda_hellov)
        .other          _Z10cuda_hellov,@"STO_CUDA_ENTRY STV_DEFAULT"
_Z10cuda_hellov:
.text._Z10cuda_hellov:
[----:B------:R-:W0:Y:S01]  /*0000*/  LDC R1, c[0x0][0x37c] ;  /* 0x0000df00ff017b82 */ /* 0x000e220000000800 */
[----:B------:R-:W1:Y:S07]  /*0010*/  LDCU UR5, c[0x0][0x2fc] ;  /* 0x00005f80ff0577ac */ /* 0x000e6e0008000800 */
[----:B------:R-:W2:Y:S01]  /*0020*/  LDC R0, c[0x0][0x370] ;  /* 0x0000dc00ff007b82 */ /* 0x000ea20000000800 */
[----:B0-----:R-:W-:Y:S01]  /*0030*/  VIADD R1, R1, 0xfffffff8 ;  /* 0xfffffff801017836 */ /* 0x001fe20000000000 */
[----:B------:R-:W-:Y:S01]  /*0040*/  MOV R2, 0x0 ;  /* 0x0000000000027802 */ /* 0x000fe20000000f00 */
[----:B------:R-:W0:Y:S01]  /*0050*/  LDCU UR4, c[0x0][0x2f8] ;  /* 0x00005f00ff0477ac */ /* 0x000e220008000800 */
[----:B------:R-:W3:Y:S04]  /*0060*/  LDCU.64 UR6, c[0x4][0x8] ;  /* 0x01000100ff0677ac */ /* 0x000ee80008000a00 */
[----:B------:R4:W5:Y:S01]  /*0070*/  LDC.64 R8, c[0x4][R2] ;  /* 0x0100000002087b82 */ /* 0x0009620000000a00 */
[----:B0-----:R-:W-:Y:S01]  /*0080*/  IADD3 R16, P0, PT, R1, UR4, RZ ;  /* 0x0000000401107c10 */ /* 0x001fe2000ff1e0ff */
[----:B--2---:R4:W-:Y:S01]  /*0090*/  STL [R1], R0 ;  /* 0x0000000001007387 */ /* 0x0049e20000100800 */
[----:B---3--:R-:W-:-:S03]  /*00a0*/  MOV R4, UR6 ;  /* 0x0000000600047c02 */ /* 0x008fc60008000f00 */
[----:B-1----:R-:W-:Y:S02]  /*00b0*/  IMAD.X R17, RZ, RZ, UR5, P0 ;  /* 0x00000005ff117e24 */ /* 0x002fe400080e06ff */
[----:B------:R-:W-:Y:S02]  /*00c0*/  IMAD.U32 R5, RZ, RZ, UR7 ;  /* 0x00000007ff057e24 */ /* 0x000fe4000f8e00ff */
[----:B------:R-:W-:Y:S01]  /*00d0*/  IMAD.MOV.U32 R6, RZ, RZ, R16 ;  /* 0x000000ffff067224 */ /* 0x000fe200078e0010 */
[----:B------:R-:W-:-:S07]  /*00e0*/  MOV R7, R17 ;  /* 0x0000001100077202 */ /* 0x000fce0000000f00 */
[----:B------:R-:W-:-:S07]  /*00f0*/  LEPC R20, `(.L_x_0) ;  /* 0x000000001014794e */ /* 0x000fce0000000000 */
[----:B----45:R-:W-:Y:S05]  /*0100*/  CALL.ABS.NOINC R8 ;  /* 0x0000000008007343 */ /* 0x030fea0003c00000 */
.L_x_0:
[----:B------:R-:W0:Y:S01]  /*0110*/  LDC R0, c[0x0][0x360] ;  /* 0x0000d800ff007b82 */ /* 0x000e220000000800 */
[----:B------:R-:W1:Y:S01]  /*0120*/  LDCU.64 UR4, c[0x4][0x10] ;  /* 0x01000200ff0477ac */ /* 0x000e620008000a00 */
[----:B------:R-:W-:Y:S01]  /*0130*/  IMAD.MOV.U32 R6, RZ, RZ, R16 ;  /* 0x000000ffff067224 */ /* 0x000fe200078e0010 */
[----:B------:R-:W-:-:S05]  /*0140*/  MOV R7, R17 ;  /* 0x0000001100077202 */ /* 0x000fca0000000f00 */
[----:B------:R-:W2:Y:S01]  /*0150*/  LDC.64 R2, c[0x4][R2] ;  /* 0x0100000002027b82 */ /* 0x000ea20000000a00 */
[----:B-1----:R-:W-:Y:S01]  /*0160*/  IMAD.U32 R4, RZ, RZ, UR4 ;  /* 0x00000004ff047e24 */ /* 0x002fe2000f8e00ff */
[----:B------:R-:W-:Y:S01]  /*0170*/  MOV R5, UR5 ;  /* 0x0000000500057c02 */ /* 0x000fe20008000f00 */
[----:B0-----:R0:W-:Y:S06]  /*0180*/  STL [R1], R0 ;  /* 0x0000000001007387 */ /* 0x0011ec0000100800 */
[----:B------:R-:W-:-:S07]  /*0190*/  LEPC R20, `(.L_x_1) ;  /* 0x000000001014794e */ /* 0x000fce0000000000 */
[----:B0-2---:R-:W-:Y:S05]  /*01a0*/  CALL.ABS.NOINC R2 ;  /* 0x0000000002007343 */ /* 0x005fea0003c00000 */
.L_x_1:
[----:B------:R-:W-:Y:S05]  /*01b0*/  EXIT ;  /* 0x000000000000794d */ /* 0x000fea0003800000 */
.L_x_2:
[----:B------:R-:W-:-:S00]  /*01c0*/  BRA `(.L_x_2) ;  /* 0xfffffffc00fc7947 */ /* 0x000fc0000383ffff */
[----:B------:R-:W-:-:S00]  /*01d0*/  NOP ;  /* 0x0000000000007918 */ /* 0x000fc00000000000 */
        /* <DEDUP_REMOVED lines=10> */
.L_x_3:


//--------------------- .nv.global.init           --------------------------
	.section	.nv.global.init,"aw",@progbits
.nv.global.init:
	.type		$str,@object
	.size		$str,($str$1 - $str)
$str:
        /*0000*/ 	.byte	0x47, 0x72, 0x69, 0x64, 0x20, 0x44, 0x69, 0x6d, 0x20, 0x3a, 0x25, 0x64, 0x20, 0x0a, 0x00
	.type		$str$1,@object
	.size		$str$1,(.L_1 - $str$1)
$str$1:
        /*000f*/ 	.byte	0x42, 0x6c, 0x6f, 0x63, 0x6b, 0x20, 0x44, 0x69, 0x6d, 0x20, 0x3a, 0x25, 0x64, 0x20, 0x0a, 0x00
.L_1:


//--------------------- .nv.shared.reserved.0     --------------------------
	.section	.nv.shared.reserved.0,"aw",@nobits
	.weak		__nv_reservedSMEM_offset_0_alias
	.size		__nv_reservedSMEM_offset_0_alias, 0, 64
	.other		__nv_reservedSMEM_offset_0_alias,@"STO_CUDA_RESERVED_SHARED STV_DEFAULT"
__nv_reservedSMEM_offset_0_alias:
	.zero		0
	.zero		64


//--------------------- .nv.constant0._Z10cuda_hellov --------------------------
	.section	.nv.constant0._Z10cuda_hellov,"a",@progbits
	.sectionflags	@""
	.align	4
.nv.constant0._Z10cuda_hellov:
	.zero		896


//--------------------- SYMBOLS --------------------------

	.type		.nv.reservedSmem.offset0,@object
	.size		.nv.reservedSmem.offset0,0x4
	.type		vprintf,@function
